//
// Generated by NVIDIA NVVM Compiler
//
// Compiler Build ID: CL-36424714
// Cuda compilation tools, release 13.0, V13.0.88
// Based on NVVM 20.0.0
//

.version 9.0
.target sm_100
.address_size 64

	// .globl	default_function_kernel_1

.visible .entry default_function_kernel_1(
	.param .u64 .ptr .align 1 default_function_kernel_1_param_0,
	.param .u64 .ptr .align 1 default_function_kernel_1_param_1
)
.maxntid 32
{
	.reg .pred 	%p<2>;
	.reg .b32 	%r<8>;
	.reg .b32 	%f<3>;
	.reg .b64 	%rd<8>;

	ld.param.u64 	%rd1, [default_function_kernel_1_param_0];
	ld.param.u64 	%rd2, [default_function_kernel_1_param_1];
	mov.u32 	%r1, %ctaid.x;
	shl.b32 	%r3, %r1, 4;
	mov.u32 	%r2, %tid.x;
	shr.u32 	%r4, %r2, 1;
	or.b32  	%r5, %r3, %r4;
	setp.gt.u32 	%p1, %r5, 16;
	@%p1 bra 	$L__BB0_2;
	cvta.to.global.u64 	%rd3, %rd2;
	cvta.to.global.u64 	%rd4, %rd1;
	shl.b32 	%r6, %r1, 5;
	or.b32  	%r7, %r6, %r2;
	mul.wide.u32 	%rd5, %r7, 4;
	add.s64 	%rd6, %rd3, %rd5;
	ld.global.nc.f32 	%f1, [%rd6];
	mul.f32 	%f2, %f1, 0f3BB60B62;
	add.s64 	%rd7, %rd4, %rd5;
	st.global.f32 	[%rd7], %f2;
$L__BB0_2:
	ret;

}
	// .globl	default_function_kernel
.visible .entry default_function_kernel(
	.param .u64 .ptr .align 1 default_function_kernel_param_0,
	.param .u64 .ptr .align 1 default_function_kernel_param_1
)
.maxntid 2
{
	.reg .pred 	%p<2>;
	.reg .b32 	%r<15>;
	.reg .b32 	%f<52>;
	.reg .b64 	%rd<17>;

	ld.param.u64 	%rd6, [default_function_kernel_param_0];
	ld.param.u64 	%rd7, [default_function_kernel_param_1];
	cvta.to.global.u64 	%rd1, %rd7;
	cvta.to.global.u64 	%rd8, %rd6;
	mov.u32 	%r7, %ctaid.x;
	shl.b32 	%r8, %r7, 1;
	mov.u32 	%r9, %tid.x;
	or.b32  	%r10, %r8, %r9;
	mul.wide.u32 	%rd9, %r10, 4;
	add.s64 	%rd2, %rd8, %rd9;
	mul.lo.s32 	%r11, %r9, 180;
	mad.lo.s32 	%r13, %r7, 360, %r11;
	mul.wide.u32 	%rd10, %r7, 1440;
	mul.wide.u32 	%rd11, %r9, 720;
	add.s64 	%rd12, %rd10, %rd11;
	add.s64 	%rd13, %rd12, %rd1;
	add.s64 	%rd16, %rd13, 24;
	mov.f32 	%f51, 0f00000000;
	mov.b32 	%r14, 12;
$L__BB1_1:
	ld.global.nc.f32 	%f5, [%rd16+-24];
	add.f32 	%f6, %f51, %f5;
	ld.global.nc.f32 	%f7, [%rd16+-20];
	add.f32 	%f8, %f6, %f7;
	ld.global.nc.f32 	%f9, [%rd16+-16];
	add.f32 	%f10, %f8, %f9;
	ld.global.nc.f32 	%f11, [%rd16+-12];
	add.f32 	%f12, %f10, %f11;
	ld.global.nc.f32 	%f13, [%rd16+-8];
	add.f32 	%f14, %f12, %f13;
	ld.global.nc.f32 	%f15, [%rd16+-4];
	add.f32 	%f16, %f14, %f15;
	ld.global.nc.f32 	%f17, [%rd16];
	add.f32 	%f18, %f16, %f17;
	ld.global.nc.f32 	%f19, [%rd16+4];
	add.f32 	%f20, %f18, %f19;
	ld.global.nc.f32 	%f21, [%rd16+8];
	add.f32 	%f22, %f20, %f21;
	ld.global.nc.f32 	%f23, [%rd16+12];
	add.f32 	%f24, %f22, %f23;
	ld.global.nc.f32 	%f25, [%rd16+16];
	add.f32 	%f26, %f24, %f25;
	ld.global.nc.f32 	%f27, [%rd16+20];
	add.f32 	%f2, %f26, %f27;
	setp.eq.s32 	%p1, %r14, 180;
	@%p1 bra 	$L__BB1_3;
	add.s32 	%r12, %r13, 12;
	mul.wide.u32 	%rd14, %r12, 4;
	add.s64 	%rd15, %rd1, %rd14;
	ld.global.nc.f32 	%f28, [%rd15];
	add.f32 	%f29, %f2, %f28;
	ld.global.nc.f32 	%f30, [%rd15+4];
	add.f32 	%f31, %f29, %f30;
	ld.global.nc.f32 	%f32, [%rd15+8];
	add.f32 	%f33, %f31, %f32;
	ld.global.nc.f32 	%f34, [%rd15+12];
	add.f32 	%f35, %f33, %f34;
	ld.global.nc.f32 	%f36, [%rd15+16];
	add.f32 	%f37, %f35, %f36;
	ld.global.nc.f32 	%f38, [%rd15+20];
	add.f32 	%f39, %f37, %f38;
	ld.global.nc.f32 	%f40, [%rd15+24];
	add.f32 	%f41, %f39, %f40;
	ld.global.nc.f32 	%f42, [%rd15+28];
	add.f32 	%f43, %f41, %f42;
	ld.global.nc.f32 	%f44, [%rd15+32];
	add.f32 	%f45, %f43, %f44;
	ld.global.nc.f32 	%f46, [%rd15+36];
	add.f32 	%f47, %f45, %f46;
	ld.global.nc.f32 	%f48, [%rd15+40];
	add.f32 	%f49, %f47, %f48;
	ld.global.nc.f32 	%f50, [%rd15+44];
	add.f32 	%f51, %f49, %f50;
	add.s32 	%r14, %r14, 24;
	add.s32 	%r13, %r13, 24;
	add.s64 	%rd16, %rd16, 96;
	bra.uni 	$L__BB1_1;
$L__BB1_3:
	st.global.f32 	[%rd2], %f2;
	ret;

}


// ===== COMPILED SASS (sm_100) =====

	.target	sm_100

	.elftype	@"ET_EXEC"


//--------------------- .note.nv.tkinfo           --------------------------
	.section	.note.nv.tkinfo,"",@"SHT_NOTE"
	.sectionflags	@"SHF_NOTE_NV_TKINFO"
	.tkinfo
        /*0018*/ 	.word	0x00000002
        /*0030*/ 	.string	""
        /*0030*/ 	.string	"ptxas"
        /*0030*/ 	.string	"Cuda compilation tools, release 13.0, V13.0.88"
        /*0030*/ 	.string	"Build cuda_13.0.r13.0/compiler.36424714_0"
        /*0030*/ 	.string	"-arch sm_100 -m 64 "



//--------------------- .note.nv.cuinfo           --------------------------
	.section	.note.nv.cuinfo,"",@"SHT_NOTE"
	.sectionflags	@"SHF_NOTE_NV_CUINFO"
        /*0018*/ 	.short	0x0002
        /*001a*/ 	.short	0x0064
        /*001c*/ 	.short	0x0082
	.zero		2


//--------------------- .nv.info                  --------------------------
	.section	.nv.info,"",@"SHT_CUDA_INFO"
	.align	4


	//----- nvinfo : EIATTR_REGCOUNT
	.align		4
        /*0000*/ 	.byte	0x04, 0x2f
        /*0002*/ 	.short	(.L_1 - .L_0)
	.align		4
.L_0:
        /*0004*/ 	.word	index@(default_function_kernel_1)
        /*0008*/ 	.word	0x0000000a


	//----- nvinfo : EIATTR_FRAME_SIZE
	.align		4
.L_1:
        /*000c*/ 	.byte	0x04, 0x11
        /*000e*/ 	.short	(.L_3 - .L_2)
	.align		4
.L_2:
        /*0010*/ 	.word	index@(default_function_kernel_1)
        /*0014*/ 	.word	0x00000000


	//----- nvinfo : EIATTR_REGCOUNT
	.align		4
.L_3:
        /*0018*/ 	.byte	0x04, 0x2f
        /*001a*/ 	.short	(.L_5 - .L_4)
	.align		4
.L_4:
        /*001c*/ 	.word	index@(default_function_kernel)
        /*0020*/ 	.word	0x00000038


	//----- nvinfo : EIATTR_FRAME_SIZE
	.align		4
.L_5:
        /*0024*/ 	.byte	0x04, 0x11
        /*0026*/ 	.short	(.L_7 - .L_6)
	.align		4
.L_6:
        /*0028*/ 	.word	index@(default_function_kernel)
        /*002c*/ 	.word	0x00000000


	//----- nvinfo : EIATTR_MIN_STACK_SIZE
	.align		4
.L_7:
        /*0030*/ 	.byte	0x04, 0x12
        /*0032*/ 	.short	(.L_9 - .L_8)
	.align		4
.L_8:
        /*0034*/ 	.word	index@(default_function_kernel)
        /*0038*/ 	.word	0x00000000


	//----- nvinfo : EIATTR_MIN_STACK_SIZE
	.align		4
.L_9:
        /*003c*/ 	.byte	0x04, 0x12
        /*003e*/ 	.short	(.L_11 - .L_10)
	.align		4
.L_10:
        /*0040*/ 	.word	index@(default_function_kernel_1)
        /*0044*/ 	.word	0x00000000
.L_11:


//--------------------- .nv.compat                --------------------------
	.section	.nv.compat,"",@"SHT_CUDA_COMPAT_INFO"
	.align	4
        /*0000*/ 	.byte	0x02, 0x09, 0x00, 0x00, 0x02, 0x02, 0x01, 0x00, 0x02, 0x05, 0x05, 0x00, 0x03, 0x07, 0x01, 0x01
        /*0010*/ 	.byte	0x02, 0x03, 0x00, 0x00, 0x02, 0x06, 0x01, 0x00, 0x04, 0x0b, 0x08, 0x00, 0x09, 0x00, 0x00, 0x00
        /*0020*/ 	.byte	0x00, 0x00, 0x00, 0x00


//--------------------- .nv.info.default_function_kernel --------------------------
	.section	.nv.info.default_function_kernel,"",@"SHT_CUDA_INFO"
	.sectionflags	@""
	.align	4


	//----- nvinfo : EIATTR_CUDA_API_VERSION
	.align		4
        /*0000*/ 	.byte	0x04, 0x37
        /*0002*/ 	.short	(.L_13 - .L_12)
.L_12:
        /*0004*/ 	.word	0x00000082


	//----- nvinfo : EIATTR_KPARAM_INFO
	.align		4
.L_13:
        /*0008*/ 	.byte	0x04, 0x17
        /*000a*/ 	.short	(.L_15 - .L_14)
.L_14:
        /*000c*/ 	.word	0x00000000
        /*0010*/ 	.short	0x0001
        /*0012*/ 	.short	0x0008
        /*0014*/ 	.byte	0x00, 0xf5, 0x21, 0x00


	//----- nvinfo : EIATTR_KPARAM_INFO
	.align		4
.L_15:
        /*0018*/ 	.byte	0x04, 0x17
        /*001a*/ 	.short	(.L_17 - .L_16)
.L_16:
        /*001c*/ 	.word	0x00000000
        /*0020*/ 	.short	0x0000
        /*0022*/ 	.short	0x0000
        /*0024*/ 	.byte	0x00, 0xf5, 0x21, 0x00


	//----- nvinfo : EIATTR_SPARSE_MMA_MASK
	.align		4
.L_17:
        /*0028*/ 	.byte	0x03, 0x50
        /*002a*/ 	.short	0x0000


	//----- nvinfo : EIATTR_MAXREG_COUNT
	.align		4
        /*002c*/ 	.byte	0x03, 0x1b
        /*002e*/ 	.short	0x00ff


	//----- nvinfo : EIATTR_MERCURY_ISA_VERSION
	.align		4
        /*0030*/ 	.byte	0x03, 0x5f
        /*0032*/ 	.short	0x0101


	//----- nvinfo : EIATTR_VRC_CTA_INIT_COUNT
	.align		4
        /*0034*/ 	.byte	0x02, 0x4a
	.zero		1
	.zero		1


	//----- nvinfo : EIATTR_EXIT_INSTR_OFFSETS
	.align		4
        /*0038*/ 	.byte	0x04, 0x1c
        /*003a*/ 	.short	(.L_19 - .L_18)


	//   ....[0]....
.L_18:
        /*003c*/ 	.word	0x00000660


	//----- nvinfo : EIATTR_MAX_THREADS
	.align		4
.L_19:
        /*0040*/ 	.byte	0x04, 0x05
        /*0042*/ 	.short	(.L_21 - .L_20)
.L_20:
        /*0044*/ 	.word	0x00000002
        /*0048*/ 	.word	0x00000001
        /*004c*/ 	.word	0x00000001


	//----- nvinfo : EIATTR_CBANK_PARAM_SIZE
	.align		4
.L_21:
        /*0050*/ 	.byte	0x03, 0x19
        /*0052*/ 	.short	0x0010


	//----- nvinfo : EIATTR_PARAM_CBANK
	.align		4
        /*0054*/ 	.byte	0x04, 0x0a
        /*0056*/ 	.short	(.L_23 - .L_22)
	.align		4
.L_22:
        /*0058*/ 	.word	index@(.nv.constant0.default_function_kernel)
        /*005c*/ 	.short	0x0380
        /*005e*/ 	.short	0x0010


	//----- nvinfo : EIATTR_SW_WAR
	.align		4
.L_23:
        /*0060*/ 	.byte	0x04, 0x36
        /*0062*/ 	.short	(.L_25 - .L_24)
.L_24:
        /*0064*/ 	.word	0x00000008
.L_25:


//--------------------- .nv.info.default_function_kernel_1 --------------------------
	.section	.nv.info.default_function_kernel_1,"",@"SHT_CUDA_INFO"
	.sectionflags	@""
	.align	4


	//----- nvinfo : EIATTR_CUDA_API_VERSION
	.align		4
        /*0000*/ 	.byte	0x04, 0x37
        /*0002*/ 	.short	(.L_27 - .L_26)
.L_26:
        /*0004*/ 	.word	0x00000082


	//----- nvinfo : EIATTR_KPARAM_INFO
	.align		4
.L_27:
        /*0008*/ 	.byte	0x04, 0x17
        /*000a*/ 	.short	(.L_29 - .L_28)
.L_28:
        /*000c*/ 	.word	0x00000000
        /*0010*/ 	.short	0x0001
        /*0012*/ 	.short	0x0008
        /*0014*/ 	.byte	0x00, 0xf5, 0x21, 0x00


	//----- nvinfo : EIATTR_KPARAM_INFO
	.align		4
.L_29:
        /*0018*/ 	.byte	0x04, 0x17
        /*001a*/ 	.short	(.L_31 - .L_30)
.L_30:
        /*001c*/ 	.word	0x00000000
        /*0020*/ 	.short	0x0000
        /*0022*/ 	.short	0x0000
        /*0024*/ 	.byte	0x00, 0xf5, 0x21, 0x00


	//----- nvinfo : EIATTR_SPARSE_MMA_MASK
	.align		4
.L_31:
        /*0028*/ 	.byte	0x03, 0x50
        /*002a*/ 	.short	0x0000


	//----- nvinfo : EIATTR_MAXREG_COUNT
	.align		4
        /*002c*/ 	.byte	0x03, 0x1b
        /*002e*/ 	.short	0x00ff


	//----- nvinfo : EIATTR_MERCURY_ISA_VERSION
	.align		4
        /*0030*/ 	.byte	0x03, 0x5f
        /*0032*/ 	.short	0x0101


	//----- nvinfo : EIATTR_VRC_CTA_INIT_COUNT
	.align		4
        /*0034*/ 	.byte	0x02, 0x4a
	.zero		1
	.zero		1


	//----- nvinfo : EIATTR_EXIT_INSTR_OFFSETS
	.align		4
        /*0038*/ 	.byte	0x04, 0x1c
        /*003a*/ 	.short	(.L_33 - .L_32)


	//   ....[0]....
.L_32:
        /*003c*/ 	.word	0x00000070


	//   ....[1]....
        /*0040*/ 	.word	0x00000120


	//----- nvinfo : EIATTR_MAX_THREADS
	.align		4
.L_33:
        /*0044*/ 	.byte	0x04, 0x05
        /*0046*/ 	.short	(.L_35 - .L_34)
.L_34:
        /*0048*/ 	.word	0x00000020
        /*004c*/ 	.word	0x00000001
        /*0050*/ 	.word	0x00000001


	//----- nvinfo : EIATTR_CBANK_PARAM_SIZE
	.align		4
.L_35:
        /*0054*/ 	.byte	0x03, 0x19
        /*0056*/ 	.short	0x0010


	//----- nvinfo : EIATTR_PARAM_CBANK
	.align		4
        /*0058*/ 	.byte	0x04, 0x0a
        /*005a*/ 	.short	(.L_37 - .L_36)
	.align		4
.L_36:
        /*005c*/ 	.word	index@(.nv.constant0.default_function_kernel_1)
        /*0060*/ 	.short	0x0380
        /*0062*/ 	.short	0x0010


	//----- nvinfo : EIATTR_SW_WAR
	.align		4
.L_37:
        /*0064*/ 	.byte	0x04, 0x36
        /*0066*/ 	.short	(.L_39 - .L_38)
.L_38:
        /*0068*/ 	.word	0x00000008
.L_39:


//--------------------- .nv.callgraph             --------------------------
	.section	.nv.callgraph,"",@"SHT_CUDA_CALLGRAPH"
	.align	4
	.sectionentsize	8
	.align		4
        /*0000*/ 	.word	0x00000000
	.align		4
        /*0004*/ 	.word	0xffffffff
	.align		4
        /*0008*/ 	.word	0x00000000
	.align		4
        /*000c*/ 	.word	0xfffffffe
	.align		4
        /*0010*/ 	.word	0x00000000
	.align		4
        /*0014*/ 	.word	0xfffffffd
	.align		4
        /*0018*/ 	.word	0x00000000
	.align		4
        /*001c*/ 	.word	0xfffffffc


//--------------------- .text.default_function_kernel --------------------------
	.section	.text.default_function_kernel,"ax",@progbits
	.align	128
        .global         default_function_kernel
        .type           default_function_kernel,@function
        .size           default_function_kernel,(.L_x_3 - default_function_kernel)
        .other          default_function_kernel,@"STO_CUDA_ENTRY STV_DEFAULT"
default_function_kernel:
.text.default_function_kernel:
[----:B------:R-:W-:Y:S01]  /*0000*/  LDC R1, c[0x0][0x37c] ;  /* 0x0000df00ff017b82 */ /* 0x000fe20000000800 */
[----:B------:R-:W0:Y:S01]  /*0010*/  S2R R8, SR_TID.X ;  /* 0x0000000000087919 */ /* 0x000e220000002100 */
[----:B------:R-:W1:Y:S01]  /*0020*/  LDCU.64 UR4, c[0x0][0x388] ;  /* 0x00007100ff0477ac */ /* 0x000e620008000a00 */
[----:B------:R-:W2:Y:S01]  /*0030*/  S2R R25, SR_CTAID.X ;  /* 0x0000000000197919 */ /* 0x000ea20000002500 */
[----:B------:R-:W3:Y:S01]  /*0040*/  LDCU.64 UR6, c[0x0][0x358] ;  /* 0x00006b00ff0677ac */ /* 0x000ee20008000a00 */
[----:B0-----:R-:W-:-:S04]  /*0050*/  IMAD.WIDE.U32 R2, R8, 0x2d0, RZ ;  /* 0x000002d008027825 */ /* 0x001fc800078e00ff */
[----:B--2---:R-:W-:-:S03]  /*0060*/  IMAD.WIDE.U32 R2, R25, 0x5a0, R2 ;  /* 0x000005a019027825 */ /* 0x004fc600078e0002 */
[----:B-1----:R-:W-:-:S04]  /*0070*/  IADD3 R4, P0, PT, R2, UR4, RZ ;  /* 0x0000000402047c10 */ /* 0x002fc8000ff1e0ff */
[----:B------:R-:W-:-:S05]  /*0080*/  IADD3.X R5, PT, PT, R3, UR5, RZ, P0, !PT ;  /* 0x0000000503057c10 */ /* 0x000fca00087fe4ff */
[----:B---3--:R-:W2:Y:S04]  /*0090*/  LDG.E.CONSTANT R0, desc[UR6][R4.64] ;  /* 0x0000000604007981 */ /* 0x008ea8000c1e9900 */
[----:B------:R-:W3:Y:S04]  /*00a0*/  LDG.E.CONSTANT R3, desc[UR6][R4.64+0x4] ;  /* 0x0000040604037981 */ /* 0x000ee8000c1e9900 */
[----:B------:R-:W4:Y:S04]  /*00b0*/  LDG.E.CONSTANT R7, desc[UR6][R4.64+0x8] ;  /* 0x0000080604077981 */ /* 0x000f28000c1e9900 */
[----:B------:R-:W5:Y:S04]  /*00c0*/  LDG.E.CONSTANT R9, desc[UR6][R4.64+0xc] ;  /* 0x00000c0604097981 */ /* 0x000f68000c1e9900 */
[----:B------:R-:W5:Y:S04]  /*00d0*/  LDG.E.CONSTANT R11, desc[UR6][R4.64+0x10] ;  /* 0x00001006040b7981 */ /* 0x000f68000c1e9900 */
[----:B------:R-:W5:Y:S04]  /*00e0*/  LDG.E.CONSTANT R13, desc[UR6][R4.64+0x14] ;  /* 0x00001406040d7981 */ /* 0x000f68000c1e9900 */
[----:B------:R-:W5:Y:S04]  /*00f0*/  LDG.E.CONSTANT R15, desc[UR6][R4.64+0x18] ;  /* 0x00001806040f7981 */ /* 0x000f68000c1e9900 */
[----:B------:R-:W5:Y:S04]  /*0100*/  LDG.E.CONSTANT R17, desc[UR6][R4.64+0x1c] ;  /* 0x00001c0604117981 */ /* 0x000f68000c1e9900 */
[----:B------:R-:W5:Y:S04]  /*0110*/  LDG.E.CONSTANT R19, desc[UR6][R4.64+0x20] ;  /* 0x0000200604137981 */ /* 0x000f68000c1e9900 */
[----:B------:R-:W5:Y:S04]  /*0120*/  LDG.E.CONSTANT R6, desc[UR6][R4.64+0x24] ;  /* 0x0000240604067981 */ /* 0x000f68000c1e9900 */
[----:B------:R-:W5:Y:S04]  /*0130*/  LDG.E.CONSTANT R21, desc[UR6][R4.64+0x28] ;  /* 0x0000280604157981 */ /* 0x000f68000c1e9900 */
[----:B------:R-:W5:Y:S01]  /*0140*/  LDG.E.CONSTANT R23, desc[UR6][R4.64+0x2c] ;  /* 0x00002c0604177981 */ /* 0x000f62000c1e9900 */
[----:B------:R-:W-:Y:S01]  /*0150*/  UMOV UR4, 0xc ;  /* 0x0000000c00047882 */ /* 0x000fe20000000000 */
[----:B--2---:R-:W-:-:S04]  /*0160*/  FADD R0, RZ, R0 ;  /* 0x00000000ff007221 */ /* 0x004fc80000000000 */
[----:B---3--:R-:W-:Y:S02]  /*0170*/  FADD R0, R0, R3 ;  /* 0x0000000300007221 */ /* 0x008fe40000000000 */
[----:B------:R-:W0:Y:S02]  /*0180*/  LDC.64 R2, c[0x0][0x380] ;  /* 0x0000e000ff027b82 */ /* 0x000e240000000a00 */
[----:B----4-:R-:W-:-:S04]  /*0190*/  FADD R0, R0, R7 ;  /* 0x0000000700007221 */ /* 0x010fc80000000000 */
[----:B-----5:R-:W-:-:S04]  /*01a0*/  FADD R0, R0, R9 ;  /* 0x0000000900007221 */ /* 0x020fc80000000000 */
[----:B------:R-:W-:-:S04]  /*01b0*/  FADD R0, R0, R11 ;  /* 0x0000000b00007221 */ /* 0x000fc80000000000 */
[----:B------:R-:W-:-:S04]  /*01c0*/  FADD R0, R0, R13 ;  /* 0x0000000d00007221 */ /* 0x000fc80000000000 */
[----:B------:R-:W-:-:S04]  /*01d0*/  FADD R0, R0, R15 ;  /* 0x0000000f00007221 */ /* 0x000fc80000000000 */
[----:B------:R-:W-:-:S04]  /*01e0*/  FADD R0, R0, R17 ;  /* 0x0000001100007221 */ /* 0x000fc80000000000 */
[----:B------:R-:W-:Y:S01]  /*01f0*/  FADD R19, R0, R19 ;  /* 0x0000001300137221 */ /* 0x000fe20000000000 */
[C---:B------:R-:W-:Y:S02]  /*0200*/  SHF.L.U32 R0, R25.reuse, 0x1, RZ ;  /* 0x0000000119007819 */ /* 0x040fe400000006ff */
[-C--:B------:R-:W-:Y:S01]  /*0210*/  LEA R25, R25, R8.reuse, 0x1 ;  /* 0x0000000819197211 */ /* 0x080fe200078e08ff */
[----:B------:R-:W-:Y:S01]  /*0220*/  FADD R6, R19, R6 ;  /* 0x0000000613067221 */ /* 0x000fe20000000000 */
[----:B------:R-:W-:Y:S02]  /*0230*/  LOP3.LUT R7, R0, R8, RZ, 0xfc, !PT ;  /* 0x0000000800077212 */ /* 0x000fe400078efcff */
[----:B------:R-:W-:Y:S01]  /*0240*/  IADD3 R8, P0, PT, R4, 0x18, RZ ;  /* 0x0000001804087810 */ /* 0x000fe20007f1e0ff */
[----:B------:R-:W-:Y:S01]  /*0250*/  FADD R6, R6, R21 ;  /* 0x0000001506067221 */ /* 0x000fe20000000000 */
[----:B------:R-:W-:Y:S02]  /*0260*/  IMAD R0, R25, 0xb4, RZ ;  /* 0x000000b419007824 */ /* 0x000fe400078e02ff */
[----:B0-----:R-:W-:-:S04]  /*0270*/  IMAD.WIDE.U32 R2, R7, 0x4, R2 ;  /* 0x0000000407027825 */ /* 0x001fc800078e0002 */
[----:B------:R-:W-:Y:S01]  /*0280*/  FADD R23, R6, R23 ;  /* 0x0000001706177221 */ /* 0x000fe20000000000 */
[----:B------:R-:W-:-:S07]  /*0290*/  IADD3.X R31, PT, PT, RZ, R5, RZ, P0, !PT ;  /* 0x00000005ff1f7210 */ /* 0x000fce00007fe4ff */
.L_x_0:
[----:B------:R-:W0:Y:S01]  /*02a0*/  LDC.64 R4, c[0x0][0x388] ;  /* 0x0000e200ff047b82 */ /* 0x000e220000000a00 */
[----:B------:R-:W-:-:S05]  /*02b0*/  IADD3 R7, PT, PT, R0, 0xc, RZ ;  /* 0x0000000c00077810 */ /* 0x000fca0007ffe0ff */
[----:B0-----:R-:W-:-:S05]  /*02c0*/  IMAD.WIDE.U32 R4, R7, 0x4, R4 ;  /* 0x0000000407047825 */ /* 0x001fca00078e0004 */
[----:B------:R-:W2:Y:S04]  /*02d0*/  LDG.E.CONSTANT R6, desc[UR6][R4.64] ;  /* 0x0000000604067981 */ /* 0x000ea8000c1e9900 */
        /* <DEDUP_REMOVED lines=10> */
[----:B------:R0:W5:Y:S02]  /*0380*/  LDG.E.CONSTANT R29, desc[UR6][R4.64+0x2c] ;  /* 0x00002c06041d7981 */ /* 0x000164000c1e9900 */
[----:B0-----:R-:W-:-:S02]  /*0390*/  MOV R4, R8 ;  /* 0x0000000800047202 */ /* 0x001fc40000000f00 */
[----:B------:R-:W-:-:S05]  /*03a0*/  MOV R5, R31 ;  /* 0x0000001f00057202 */ /* 0x000fca0000000f00 */
        /* <DEDUP_REMOVED lines=12> */
[----:B------:R-:W-:Y:S01]  /*0470*/  UIADD3 UR4, UPT, UPT, UR4, 0x18, URZ ;  /* 0x0000001804047890 */ /* 0x000fe2000fffe0ff */
[----:B------:R-:W-:-:S02]  /*0480*/  IADD3 R8, P0, PT, R4, 0x60, RZ ;  /* 0x0000006004087810 */ /* 0x000fc40007f1e0ff */
[----:B------:R-:W-:Y:S01]  /*0490*/  IADD3 R0, PT, PT, R0, 0x18, RZ ;  /* 0x0000001800007810 */ /* 0x000fe20007ffe0ff */
[----:B------:R-:W-:Y:S01]  /*04a0*/  UISETP.NE.AND UP0, UPT, UR4, 0xb4, UPT ;  /* 0x000000b40400788c */ /* 0x000fe2000bf05270 */
[----:B--2---:R-:W-:-:S04]  /*04b0*/  FADD R6, R6, R23 ;  /* 0x0000001706067221 */ /* 0x004fc80000000000 */
[----:B---3--:R-:W-:-:S04]  /*04c0*/  FADD R6, R6, R7 ;  /* 0x0000000706067221 */ /* 0x008fc80000000000 */
[----:B----4-:R-:W-:-:S04]  /*04d0*/  FADD R6, R6, R9 ;  /* 0x0000000906067221 */ /* 0x010fc80000000000 */
[----:B-----5:R-:W-:-:S04]  /*04e0*/  FADD R6, R6, R11 ;  /* 0x0000000b06067221 */ /* 0x020fc80000000000 */
[----:B------:R-:W-:-:S04]  /*04f0*/  FADD R6, R6, R13 ;  /* 0x0000000d06067221 */ /* 0x000fc80000000000 */
[----:B------:R-:W-:-:S04]  /*0500*/  FADD R6, R6, R15 ;  /* 0x0000000f06067221 */ /* 0x000fc80000000000 */
[----:B------:R-:W-:-:S04]  /*0510*/  FADD R6, R6, R17 ;  /* 0x0000001106067221 */ /* 0x000fc80000000000 */
[----:B------:R-:W-:-:S04]  /*0520*/  FADD R6, R6, R19 ;  /* 0x0000001306067221 */ /* 0x000fc80000000000 */
[----:B------:R-:W-:-:S04]  /*0530*/  FADD R6, R6, R21 ;  /* 0x0000001506067221 */ /* 0x000fc80000000000 */
[----:B------:R-:W-:-:S04]  /*0540*/  FADD R6, R6, R25 ;  /* 0x0000001906067221 */ /* 0x000fc80000000000 */
[----:B------:R-:W-:-:S04]  /*0550*/  FADD R6, R6, R27 ;  /* 0x0000001b06067221 */ /* 0x000fc80000000000 */
[----:B------:R-:W-:-:S04]  /*0560*/  FADD R6, R6, R29 ;  /* 0x0000001d06067221 */ /* 0x000fc80000000000 */
[----:B------:R-:W-:Y:S01]  /*0570*/  FADD R6, R6, R31 ;  /* 0x0000001f06067221 */ /* 0x000fe20000000000 */
[----:B------:R-:W-:-:S03]  /*0580*/  IADD3.X R31, PT, PT, RZ, R5, RZ, P0, !PT ;  /* 0x00000005ff1f7210 */ /* 0x000fc600007fe4ff */
        /* <DEDUP_REMOVED lines=11> */
[----:B------:R-:W-:Y:S06]  /*0640*/  BRA.U UP0, `(.L_x_0) ;  /* 0xfffffffd00147547 */ /* 0x000fec000b83ffff */
[----:B------:R-:W-:Y:S01]  /*0650*/  STG.E desc[UR6][R2.64], R23 ;  /* 0x0000001702007986 */ /* 0x000fe2000c101906 */
[----:B------:R-:W-:Y:S05]  /*0660*/  EXIT ;  /* 0x000000000000794d */ /* 0x000fea0003800000 */
.L_x_1:
[----:B------:R-:W-:-:S00]  /*0670*/  BRA `(.L_x_1) ;  /* 0xfffffffc00fc7947 */ /* 0x000fc0000383ffff */
[----:B------:R-:W-:-:S00]  /*0680*/  NOP ;  /* 0x0000000000007918 */ /* 0x000fc00000000000 */
[----:B------:R-:W-:-:S00]  /*0690*/  NOP ;  /* 0x0000000000007918 */ /* 0x000fc00000000000 */
[----:B------:R-:W-:-:S00]  /*06a0*/  NOP ;  /* 0x0000000000007918 */ /* 0x000fc00000000000 */
[----:B------:R-:W-:-:S00]  /*06b0*/  NOP ;  /* 0x0000000000007918 */ /* 0x000fc00000000000 */
[----:B------:R-:W-:-:S00]  /*06c0*/  NOP ;  /* 0x0000000000007918 */ /* 0x000fc00000000000 */
[----:B------:R-:W-:-:S00]  /*06d0*/  NOP ;  /* 0x0000000000007918 */ /* 0x000fc00000000000 */
[----:B------:R-:W-:-:S00]  /*06e0*/  NOP ;  /* 0x0000000000007918 */ /* 0x000fc00000000000 */
[----:B------:R-:W-:-:S00]  /*06f0*/  NOP ;  /* 0x0000000000007918 */ /* 0x000fc00000000000 */
.L_x_3:


//--------------------- .text.default_function_kernel_1 --------------------------
	.section	.text.default_function_kernel_1,"ax",@progbits
	.align	128
        .global         default_function_kernel_1
        .type           default_function_kernel_1,@function
        .size           default_function_kernel_1,(.L_x_4 - default_function_kernel_1)
        .other          default_function_kernel_1,@"STO_CUDA_ENTRY STV_DEFAULT"
default_function_kernel_1:
.text.default_function_kernel_1:
[----:B------:R-:W-:Y:S01]  /*0000*/  LDC R1, c[0x0][0x37c] ;  /* 0x0000df00ff017b82 */ /* 0x000fe20000000800 */
[----:B------:R-:W0:Y:S07]  /*0010*/  S2R R7, SR_TID.X ;  /* 0x0000000000077919 */ /* 0x000e2e0000002100 */
[----:B------:R-:W1:Y:S02]  /*0020*/  S2UR UR5, SR_CTAID.X ;  /* 0x00000000000579c3 */ /* 0x000e640000002500 */
[----:B-1----:R-:W-:Y:S01]  /*0030*/  USHF.L.U32 UR4, UR5, 0x4, URZ ;  /* 0x0000000405047899 */ /* 0x002fe200080006ff */
[----:B0-----:R-:W-:-:S05]  /*0040*/  SHF.R.U32.HI R0, RZ, 0x1, R7 ;  /* 0x00000001ff007819 */ /* 0x001fca0000011607 */
[----:B------:R-:W-:-:S04]  /*0050*/  LOP3.LUT R0, R0, UR4, RZ, 0xfc, !PT ;  /* 0x0000000400007c12 */ /* 0x000fc8000f8efcff */
[----:B------:R-:W-:-:S13]  /*0060*/  ISETP.GT.U32.AND P0, PT, R0, 0x10, PT ;  /* 0x000000100000780c */ /* 0x000fda0003f04070 */
[----:B------:R-:W-:Y:S05]  /*0070*/  @P0 EXIT ;  /* 0x000000000000094d */ /* 0x000fea0003800000 */
[----:B------:R-:W0:Y:S01]  /*0080*/  LDC.64 R2, c[0x0][0x388] ;  /* 0x0000e200ff027b82 */ /* 0x000e220000000a00 */
[----:B------:R-:W1:Y:S01]  /*0090*/  LDCU.64 UR6, c[0x0][0x358] ;  /* 0x00006b00ff0677ac */ /* 0x000e620008000a00 */
[----:B------:R-:W-:-:S06]  /*00a0*/  USHF.L.U32 UR4, UR5, 0x5, URZ ;  /* 0x0000000505047899 */ /* 0x000fcc00080006ff */
[----:B------:R-:W2:Y:S01]  /*00b0*/  LDC.64 R4, c[0x0][0x380] ;  /* 0x0000e000ff047b82 */ /* 0x000ea20000000a00 */
[----:B------:R-:W-:-:S05]  /*00c0*/  LOP3.LUT R7, R7, UR4, RZ, 0xfc, !PT ;  /* 0x0000000407077c12 */ /* 0x000fca000f8efcff */
[----:B0-----:R-:W-:-:S06]  /*00d0*/  IMAD.WIDE.U32 R2, R7, 0x4, R2 ;  /* 0x0000000407027825 */ /* 0x001fcc00078e0002 */
[----:B-1----:R-:W3:Y:S01]  /*00e0*/  LDG.E.CONSTANT R2, desc[UR6][R2.64] ;  /* 0x0000000602027981 */ /* 0x002ee2000c1e9900 */
[----:B--2---:R-:W-:-:S04]  /*00f0*/  IMAD.WIDE.U32 R4, R7, 0x4, R4 ;  /* 0x0000000407047825 */ /* 0x004fc800078e0004 */
[----:B---3--:R-:W-:-:S05]  /*0100*/  FMUL R7, R2, 0.0055555561557412147522 ;  /* 0x3bb60b6202077820 */ /* 0x008fca0000400000 */
[----:B------:R-:W-:Y:S01]  /*0110*/  STG.E desc[UR6][R4.64], R7 ;  /* 0x0000000704007986 */ /* 0x000fe2000c101906 */
[----:B------:R-:W-:Y:S05]  /*0120*/  EXIT ;  /* 0x000000000000794d */ /* 0x000fea0003800000 */
.L_x_2:
        /* <DEDUP_REMOVED lines=13> */
.L_x_4:


//--------------------- .nv.shared.reserved.0     --------------------------
	.section	.nv.shared.reserved.0,"aw",@nobits
	.weak		__nv_reservedSMEM_offset_0_alias
	.size		__nv_reservedSMEM_offset_0_alias, 0, 64
	.other		__nv_reservedSMEM_offset_0_alias,@"STO_CUDA_RESERVED_SHARED STV_DEFAULT"
__nv_reservedSMEM_offset_0_alias:
	.zero		0
	.zero		64


//--------------------- .nv.constant0.default_function_kernel --------------------------
	.section	.nv.constant0.default_function_kernel,"a",@progbits
	.sectionflags	@""
	.align	4
.nv.constant0.default_function_kernel:
	.zero		912


//--------------------- .nv.constant0.default_function_kernel_1 --------------------------
	.section	.nv.constant0.default_function_kernel_1,"a",@progbits
	.sectionflags	@""
	.align	4
.nv.constant0.default_function_kernel_1:
	.zero		912


//--------------------- SYMBOLS --------------------------

	.type		.nv.reservedSmem.offset0,@object
	.size		.nv.reservedSmem.offset0,0x4
